//
// Generated by NVIDIA NVVM Compiler
//
// Compiler Build ID: CL-36424714
// Cuda compilation tools, release 13.0, V13.0.88
// Based on NVVM 20.0.0
//

.version 9.0
.target sm_100
.address_size 64

	// .globl	_Z14one_layer_calcPfS_S_S_i
// _ZZ14one_layer_calcPfS_S_S_iE7local_y has been demoted

.visible .entry _Z14one_layer_calcPfS_S_S_i(
	.param .u64 .ptr .align 1 _Z14one_layer_calcPfS_S_S_i_param_0,
	.param .u64 .ptr .align 1 _Z14one_layer_calcPfS_S_S_i_param_1,
	.param .u64 .ptr .align 1 _Z14one_layer_calcPfS_S_S_i_param_2,
	.param .u64 .ptr .align 1 _Z14one_layer_calcPfS_S_S_i_param_3,
	.param .u32 _Z14one_layer_calcPfS_S_S_i_param_4
)
{
	.reg .pred 	%p<7>;
	.reg .b16 	%rs<5>;
	.reg .b32 	%r<24>;
	.reg .b32 	%f<28>;
	.reg .b64 	%rd<15>;
	// demoted variable
	.shared .align 4 .b8 _ZZ14one_layer_calcPfS_S_S_iE7local_y[756];
	ld.param.u64 	%rd1, [_Z14one_layer_calcPfS_S_S_i_param_0];
	ld.param.u64 	%rd2, [_Z14one_layer_calcPfS_S_S_i_param_1];
	ld.param.u64 	%rd3, [_Z14one_layer_calcPfS_S_S_i_param_2];
	ld.param.u64 	%rd4, [_Z14one_layer_calcPfS_S_S_i_param_3];
	ld.param.u32 	%r5, [_Z14one_layer_calcPfS_S_S_i_param_4];
	mov.u32 	%r6, %ctaid.x;
	mov.u32 	%r7, %ntid.x;
	mov.u32 	%r1, %tid.x;
	mad.lo.s32 	%r8, %r6, %r7, %r1;
	mul.hi.s32 	%r9, %r8, 1431655766;
	shr.u32 	%r10, %r9, 31;
	add.s32 	%r2, %r9, %r10;
	mad.lo.s32 	%r3, %r2, -3, %r8;
	add.s32 	%r4, %r5, -2;
	setp.lt.s32 	%p2, %r2, %r4;
	setp.lt.s32 	%p3, %r3, 3;
	and.pred  	%p1, %p3, %p2;
	not.pred 	%p4, %p1;
	@%p4 bra 	$L__BB0_2;
	cvta.to.global.u64 	%rd5, %rd1;
	cvta.to.global.u64 	%rd6, %rd2;
	add.s32 	%r11, %r3, %r2;
	mul.wide.s32 	%rd7, %r11, 4;
	add.s64 	%rd8, %rd5, %rd7;
	ld.global.f32 	%f3, [%rd8];
	shl.b32 	%r12, %r2, 1;
	add.s32 	%r13, %r11, %r12;
	mul.wide.s32 	%rd9, %r13, 4;
	add.s64 	%rd10, %rd6, %rd9;
	ld.global.f32 	%f4, [%rd10];
	mul.f32 	%f5, %f3, %f4;
	shl.b32 	%r14, %r1, 2;
	mov.u32 	%r15, _ZZ14one_layer_calcPfS_S_S_iE7local_y;
	add.s32 	%r16, %r15, %r14;
	st.shared.f32 	[%r16], %f5;
$L__BB0_2:
	bar.sync 	0;
	mov.f32 	%f27, 0f00000000;
	@%p4 bra 	$L__BB0_4;
	cvt.u16.u32 	%rs1, %r1;
	mul.hi.u16 	%rs2, %rs1, 21846;
	mul.lo.s16 	%rs3, %rs2, 3;
	sub.s16 	%rs4, %rs1, %rs3;
	cvt.u32.u16 	%r17, %rs4;
	sub.s32 	%r18, %r1, %r17;
	shl.b32 	%r19, %r18, 2;
	mov.u32 	%r20, _ZZ14one_layer_calcPfS_S_S_iE7local_y;
	add.s32 	%r21, %r20, %r19;
	ld.shared.f32 	%f7, [%r21];
	add.f32 	%f8, %f7, 0f00000000;
	ld.shared.f32 	%f9, [%r21+4];
	add.f32 	%f10, %f8, %f9;
	ld.shared.f32 	%f11, [%r21+8];
	add.f32 	%f27, %f10, %f11;
$L__BB0_4:
	setp.ge.s32 	%p6, %r2, %r4;
	@%p6 bra 	$L__BB0_6;
	cvta.to.global.u64 	%rd11, %rd3;
	ld.global.f32 	%f12, [%rd11];
	add.f32 	%f13, %f27, %f12;
	fma.rn.f32 	%f14, %f13, 0fBBBB989D, 0f3F000000;
	cvt.sat.f32.f32 	%f15, %f14;
	mov.f32 	%f16, 0f4B400001;
	mov.f32 	%f17, 0f437C0000;
	fma.rm.f32 	%f18, %f15, %f17, %f16;
	add.f32 	%f19, %f18, 0fCB40007F;
	neg.f32 	%f20, %f19;
	fma.rn.f32 	%f21, %f13, 0fBFB8AA3B, %f20;
	fma.rn.f32 	%f22, %f13, 0fB2A57060, %f21;
	mov.b32 	%r22, %f18;
	shl.b32 	%r23, %r22, 23;
	mov.b32 	%f23, %r23;
	ex2.approx.ftz.f32 	%f24, %f22;
	fma.rn.f32 	%f25, %f24, %f23, 0f3F800000;
	rcp.rn.f32 	%f26, %f25;
	cvta.to.global.u64 	%rd12, %rd4;
	mul.wide.s32 	%rd13, %r2, 4;
	add.s64 	%rd14, %rd12, %rd13;
	st.global.f32 	[%rd14], %f26;
$L__BB0_6:
	ret;

}


// ===== COMPILED SASS (sm_100) =====

	.target	sm_100

	.elftype	@"ET_EXEC"


//--------------------- .note.nv.tkinfo           --------------------------
	.section	.note.nv.tkinfo,"",@"SHT_NOTE"
	.sectionflags	@"SHF_NOTE_NV_TKINFO"
	.tkinfo
        /*0018*/ 	.word	0x00000002
        /*0030*/ 	.string	""
        /*0030*/ 	.string	"ptxas"
        /*0030*/ 	.string	"Cuda compilation tools, release 13.0, V13.0.88"
        /*0030*/ 	.string	"Build cuda_13.0.r13.0/compiler.36424714_0"
        /*0030*/ 	.string	"-arch sm_100 -m 64 "



//--------------------- .note.nv.cuinfo           --------------------------
	.section	.note.nv.cuinfo,"",@"SHT_NOTE"
	.sectionflags	@"SHF_NOTE_NV_CUINFO"
        /*0018*/ 	.short	0x0002
        /*001a*/ 	.short	0x0064
        /*001c*/ 	.short	0x0082
	.zero		2


//--------------------- .nv.info                  --------------------------
	.section	.nv.info,"",@"SHT_CUDA_INFO"
	.align	4


	//----- nvinfo : EIATTR_REGCOUNT
	.align		4
        /*0000*/ 	.byte	0x04, 0x2f
        /*0002*/ 	.short	(.L_1 - .L_0)
	.align		4
.L_0:
        /*0004*/ 	.word	index@(_Z14one_layer_calcPfS_S_S_i)
        /*0008*/ 	.word	0x0000000e


	//----- nvinfo : EIATTR_FRAME_SIZE
	.align		4
.L_1:
        /*000c*/ 	.byte	0x04, 0x11
        /*000e*/ 	.short	(.L_3 - .L_2)
	.align		4
.L_2:
        /*0010*/ 	.word	index@($__internal_0_$__cuda_sm20_rcp_rn_f32_slowpath)
        /*0014*/ 	.word	0x00000000


	//----- nvinfo : EIATTR_FRAME_SIZE
	.align		4
.L_3:
        /*0018*/ 	.byte	0x04, 0x11
        /*001a*/ 	.short	(.L_5 - .L_4)
	.align		4
.L_4:
        /*001c*/ 	.word	index@(_Z14one_layer_calcPfS_S_S_i)
        /*0020*/ 	.word	0x00000000


	//----- nvinfo : EIATTR_MIN_STACK_SIZE
	.align		4
.L_5:
        /*0024*/ 	.byte	0x04, 0x12
        /*0026*/ 	.short	(.L_7 - .L_6)
	.align		4
.L_6:
        /*0028*/ 	.word	index@(_Z14one_layer_calcPfS_S_S_i)
        /*002c*/ 	.word	0x00000000
.L_7:


//--------------------- .nv.compat                --------------------------
	.section	.nv.compat,"",@"SHT_CUDA_COMPAT_INFO"
	.align	4
        /*0000*/ 	.byte	0x02, 0x09, 0x00, 0x00, 0x02, 0x02, 0x01, 0x00, 0x02, 0x05, 0x05, 0x00, 0x03, 0x07, 0x01, 0x01
        /*0010*/ 	.byte	0x02, 0x03, 0x00, 0x00, 0x02, 0x06, 0x01, 0x00, 0x04, 0x0b, 0x08, 0x00, 0x09, 0x00, 0x00, 0x00
        /*0020*/ 	.byte	0x00, 0x00, 0x00, 0x00


//--------------------- .nv.info._Z14one_layer_calcPfS_S_S_i --------------------------
	.section	.nv.info._Z14one_layer_calcPfS_S_S_i,"",@"SHT_CUDA_INFO"
	.sectionflags	@""
	.align	4


	//----- nvinfo : EIATTR_CUDA_API_VERSION
	.align		4
        /*0000*/ 	.byte	0x04, 0x37
        /*0002*/ 	.short	(.L_9 - .L_8)
.L_8:
        /*0004*/ 	.word	0x00000082


	//----- nvinfo : EIATTR_KPARAM_INFO
	.align		4
.L_9:
        /*0008*/ 	.byte	0x04, 0x17
        /*000a*/ 	.short	(.L_11 - .L_10)
.L_10:
        /*000c*/ 	.word	0x00000000
        /*0010*/ 	.short	0x0004
        /*0012*/ 	.short	0x0020
        /*0014*/ 	.byte	0x00, 0xf0, 0x11, 0x00


	//----- nvinfo : EIATTR_KPARAM_INFO
	.align		4
.L_11:
        /*0018*/ 	.byte	0x04, 0x17
        /*001a*/ 	.short	(.L_13 - .L_12)
.L_12:
        /*001c*/ 	.word	0x00000000
        /*0020*/ 	.short	0x0003
        /*0022*/ 	.short	0x0018
        /*0024*/ 	.byte	0x00, 0xf5, 0x21, 0x00


	//----- nvinfo : EIATTR_KPARAM_INFO
	.align		4
.L_13:
        /*0028*/ 	.byte	0x04, 0x17
        /*002a*/ 	.short	(.L_15 - .L_14)
.L_14:
        /*002c*/ 	.word	0x00000000
        /*0030*/ 	.short	0x0002
        /*0032*/ 	.short	0x0010
        /*0034*/ 	.byte	0x00, 0xf5, 0x21, 0x00


	//----- nvinfo : EIATTR_KPARAM_INFO
	.align		4
.L_15:
        /*0038*/ 	.byte	0x04, 0x17
        /*003a*/ 	.short	(.L_17 - .L_16)
.L_16:
        /*003c*/ 	.word	0x00000000
        /*0040*/ 	.short	0x0001
        /*0042*/ 	.short	0x0008
        /*0044*/ 	.byte	0x00, 0xf5, 0x21, 0x00


	//----- nvinfo : EIATTR_KPARAM_INFO
	.align		4
.L_17:
        /*0048*/ 	.byte	0x04, 0x17
        /*004a*/ 	.short	(.L_19 - .L_18)
.L_18:
        /*004c*/ 	.word	0x00000000
        /*0050*/ 	.short	0x0000
        /*0052*/ 	.short	0x0000
        /*0054*/ 	.byte	0x00, 0xf5, 0x21, 0x00


	//----- nvinfo : EIATTR_SPARSE_MMA_MASK
	.align		4
.L_19:
        /*0058*/ 	.byte	0x03, 0x50
        /*005a*/ 	.short	0x0000


	//----- nvinfo : EIATTR_MAXREG_COUNT
	.align		4
        /*005c*/ 	.byte	0x03, 0x1b
        /*005e*/ 	.short	0x00ff


	//----- nvinfo : EIATTR_NUM_BARRIERS
	.align		4
        /*0060*/ 	.byte	0x02, 0x4c
        /*0062*/ 	.byte	0x01
	.zero		1


	//----- nvinfo : EIATTR_MERCURY_ISA_VERSION
	.align		4
        /*0064*/ 	.byte	0x03, 0x5f
        /*0066*/ 	.short	0x0101


	//----- nvinfo : EIATTR_VRC_CTA_INIT_COUNT
	.align		4
        /*0068*/ 	.byte	0x02, 0x4a
	.zero		1
	.zero		1


	//----- nvinfo : EIATTR_EXIT_INSTR_OFFSETS
	.align		4
        /*006c*/ 	.byte	0x04, 0x1c
        /*006e*/ 	.short	(.L_21 - .L_20)


	//   ....[0]....
.L_20:
        /*0070*/ 	.word	0x000001d0


	//   ....[1]....
        /*0074*/ 	.word	0x00000500


	//----- nvinfo : EIATTR_CRS_STACK_SIZE
	.align		4
.L_21:
        /*0078*/ 	.byte	0x04, 0x1e
        /*007a*/ 	.short	(.L_23 - .L_22)
.L_22:
        /*007c*/ 	.word	0x00000000


	//----- nvinfo : EIATTR_CBANK_PARAM_SIZE
	.align		4
.L_23:
        /*0080*/ 	.byte	0x03, 0x19
        /*0082*/ 	.short	0x0024


	//----- nvinfo : EIATTR_PARAM_CBANK
	.align		4
        /*0084*/ 	.byte	0x04, 0x0a
        /*0086*/ 	.short	(.L_25 - .L_24)
	.align		4
.L_24:
        /*0088*/ 	.word	index@(.nv.constant0._Z14one_layer_calcPfS_S_S_i)
        /*008c*/ 	.short	0x0380
        /*008e*/ 	.short	0x0024


	//----- nvinfo : EIATTR_SW_WAR
	.align		4
.L_25:
        /*0090*/ 	.byte	0x04, 0x36
        /*0092*/ 	.short	(.L_27 - .L_26)
.L_26:
        /*0094*/ 	.word	0x00000008
.L_27:


//--------------------- .nv.callgraph             --------------------------
	.section	.nv.callgraph,"",@"SHT_CUDA_CALLGRAPH"
	.align	4
	.sectionentsize	8
	.align		4
        /*0000*/ 	.word	0x00000000
	.align		4
        /*0004*/ 	.word	0xffffffff
	.align		4
        /*0008*/ 	.word	0x00000000
	.align		4
        /*000c*/ 	.word	0xfffffffe
	.align		4
        /*0010*/ 	.word	0x00000000
	.align		4
        /*0014*/ 	.word	0xfffffffd
	.align		4
        /*0018*/ 	.word	0x00000000
	.align		4
        /*001c*/ 	.word	0xfffffffc


//--------------------- .text._Z14one_layer_calcPfS_S_S_i --------------------------
	.section	.text._Z14one_layer_calcPfS_S_S_i,"ax",@progbits
	.align	128
        .global         _Z14one_layer_calcPfS_S_S_i
        .type           _Z14one_layer_calcPfS_S_S_i,@function
        .size           _Z14one_layer_calcPfS_S_S_i,(.L_x_8 - _Z14one_layer_calcPfS_S_S_i)
        .other          _Z14one_layer_calcPfS_S_S_i,@"STO_CUDA_ENTRY STV_DEFAULT"
_Z14one_layer_calcPfS_S_S_i:
.text._Z14one_layer_calcPfS_S_S_i:
[----:B------:R-:W-:Y:S01]  /*0000*/  LDC R1, c[0x0][0x37c] ;  /* 0x0000df00ff017b82 */ /* 0x000fe20000000800 */
[----:B------:R-:W0:Y:S07]  /*0010*/  S2R R0, SR_TID.X ;  /* 0x0000000000007919 */ /* 0x000e2e0000002100 */
[----:B------:R-:W0:Y:S01]  /*0020*/  S2UR UR5, SR_CTAID.X ;  /* 0x00000000000579c3 */ /* 0x000e220000002500 */
[----:B------:R-:W1:Y:S01]  /*0030*/  LDCU UR4, c[0x0][0x3a0] ;  /* 0x00007400ff0477ac */ /* 0x000e620008000800 */
[----:B------:R-:W2:Y:S06]  /*0040*/  LDCU.64 UR6, c[0x0][0x358] ;  /* 0x00006b00ff0677ac */ /* 0x000eac0008000a00 */
[----:B------:R-:W0:Y:S08]  /*0050*/  LDC R3, c[0x0][0x360] ;  /* 0x0000d800ff037b82 */ /* 0x000e300000000800 */
[----:B------:R-:W3:Y:S01]  /*0060*/  LDC.64 R4, c[0x0][0x380] ;  /* 0x0000e000ff047b82 */ /* 0x000ee20000000a00 */
[----:B-1----:R-:W-:-:S07]  /*0070*/  UIADD3 UR4, UPT, UPT, UR4, -0x2, URZ ;  /* 0xfffffffe04047890 */ /* 0x002fce000fffe0ff */
[----:B------:R-:W1:Y:S01]  /*0080*/  LDC.64 R6, c[0x0][0x388] ;  /* 0x0000e200ff067b82 */ /* 0x000e620000000a00 */
[----:B0-----:R-:W-:-:S04]  /*0090*/  IMAD R2, R3, UR5, R0 ;  /* 0x0000000503027c24 */ /* 0x001fc8000f8e0200 */
[----:B------:R-:W-:-:S05]  /*00a0*/  IMAD.HI R3, R2, 0x55555556, RZ ;  /* 0x5555555602037827 */ /* 0x000fca00078e02ff */
[----:B------:R-:W-:-:S04]  /*00b0*/  LEA.HI R3, R3, R3, RZ, 0x1 ;  /* 0x0000000303037211 */ /* 0x000fc800078f08ff */
[C---:B------:R-:W-:Y:S01]  /*00c0*/  ISETP.GE.AND P0, PT, R3.reuse, UR4, PT ;  /* 0x0000000403007c0c */ /* 0x040fe2000bf06270 */
[----:B------:R-:W-:-:S05]  /*00d0*/  IMAD R2, R3, -0x3, R2 ;  /* 0xfffffffd03027824 */ /* 0x000fca00078e0202 */
[----:B------:R-:W-:-:S13]  /*00e0*/  ISETP.LT.AND P0, PT, R2, 0x3, !P0 ;  /* 0x000000030200780c */ /* 0x000fda0004701270 */
[----:B------:R-:W-:-:S04]  /*00f0*/  @P0 IMAD.IADD R2, R3, 0x1, R2 ;  /* 0x0000000103020824 */ /* 0x000fc800078e0202 */
[----:B------:R-:W-:Y:S02]  /*0100*/  @P0 IMAD R9, R3, 0x2, R2 ;  /* 0x0000000203090824 */ /* 0x000fe400078e0202 */
[----:B---3--:R-:W-:-:S04]  /*0110*/  @P0 IMAD.WIDE R4, R2, 0x4, R4 ;  /* 0x0000000402040825 */ /* 0x008fc800078e0204 */
[----:B-1----:R-:W-:Y:S02]  /*0120*/  @P0 IMAD.WIDE R6, R9, 0x4, R6 ;  /* 0x0000000409060825 */ /* 0x002fe400078e0206 */
[----:B--2---:R-:W2:Y:S04]  /*0130*/  @P0 LDG.E R4, desc[UR6][R4.64] ;  /* 0x0000000604040981 */ /* 0x004ea8000c1e1900 */
[----:B------:R-:W2:Y:S01]  /*0140*/  @P0 LDG.E R7, desc[UR6][R6.64] ;  /* 0x0000000606070981 */ /* 0x000ea2000c1e1900 */
[----:B------:R-:W-:Y:S02]  /*0150*/  @P0 MOV R2, 0x400 ;  /* 0x0000040000020802 */ /* 0x000fe40000000f00 */
[----:B------:R-:W-:Y:S01]  /*0160*/  ISETP.GE.AND P1, PT, R3, UR4, PT ;  /* 0x0000000403007c0c */ /* 0x000fe2000bf26270 */
[----:B------:R-:W0:Y:S02]  /*0170*/  @P0 S2R R9, SR_CgaCtaId ;  /* 0x0000000000090919 */ /* 0x000e240000008800 */
[----:B0-----:R-:W-:-:S04]  /*0180*/  @P0 LEA R9, R9, R2, 0x18 ;  /* 0x0000000209090211 */ /* 0x001fc800078ec0ff */
[----:B------:R-:W-:Y:S01]  /*0190*/  @P0 LEA R9, R0, R9, 0x2 ;  /* 0x0000000900090211 */ /* 0x000fe200078e10ff */
[----:B--2---:R-:W-:-:S05]  /*01a0*/  @P0 FMUL R2, R4, R7 ;  /* 0x0000000704020220 */ /* 0x004fca0000400000 */
[----:B------:R0:W-:Y:S01]  /*01b0*/  @P0 STS [R9], R2 ;  /* 0x0000000209000388 */ /* 0x0001e20000000800 */
[----:B------:R-:W-:Y:S06]  /*01c0*/  BAR.SYNC.DEFER_BLOCKING 0x0 ;  /* 0x0000000000007b1d */ /* 0x000fec0000010000 */
[----:B------:R-:W-:Y:S05]  /*01d0*/  @P1 EXIT ;  /* 0x000000000000194d */ /* 0x000fea0003800000 */
[----:B------:R-:W1:Y:S02]  /*01e0*/  LDC.64 R4, c[0x0][0x390] ;  /* 0x0000e400ff047b82 */ /* 0x000e640000000a00 */
[----:B-1----:R1:W2:Y:S01]  /*01f0*/  LDG.E R11, desc[UR6][R4.64] ;  /* 0x00000006040b7981 */ /* 0x0022a2000c1e1900 */
[----:B0-----:R-:W-:Y:S01]  /*0200*/  @P0 LOP3.LUT R2, R0, 0xffff, RZ, 0xc0, !PT ;  /* 0x0000ffff00020812 */ /* 0x001fe200078ec0ff */
[----:B------:R-:W-:Y:S01]  /*0210*/  BSSY.RECONVERGENT B0, `(.L_x_0) ;  /* 0x000002b000007945 */ /* 0x000fe20003800200 */
[----:B------:R-:W0:Y:S03]  /*0220*/  @P0 S2R R9, SR_CgaCtaId ;  /* 0x0000000000090919 */ /* 0x000e260000008800 */
[----:B------:R-:W-:Y:S01]  /*0230*/  @P0 IMAD R2, R2, 0x5556, RZ ;  /* 0x0000555602020824 */ /* 0x000fe200078e02ff */
[----:B-1----:R-:W-:-:S04]  /*0240*/  @P0 MOV R4, 0x400 ;  /* 0x0000040000040802 */ /* 0x002fc80000000f00 */
[----:B------:R-:W-:-:S04]  /*0250*/  @P0 SHF.R.U32.HI R2, RZ, 0x10, R2 ;  /* 0x00000010ff020819 */ /* 0x000fc80000011602 */
[----:B------:R-:W-:-:S05]  /*0260*/  @P0 PRMT R2, R2, 0x9910, RZ ;  /* 0x0000991002020816 */ /* 0x000fca00000000ff */
[----:B------:R-:W-:-:S04]  /*0270*/  @P0 IMAD R2, R2, 0x3, RZ ;  /* 0x0000000302020824 */ /* 0x000fc800078e02ff */
[----:B------:R-:W-:-:S05]  /*0280*/  @P0 IMAD.MOV R2, RZ, RZ, -R2 ;  /* 0x000000ffff020224 */ /* 0x000fca00078e0a02 */
[----:B------:R-:W-:-:S05]  /*0290*/  @P0 PRMT R7, R2, 0x7710, RZ ;  /* 0x0000771002070816 */ /* 0x000fca00000000ff */
[----:B------:R-:W-:Y:S01]  /*02a0*/  @P0 IMAD.IADD R2, R7, 0x1, R0 ;  /* 0x0000000107020824 */ /* 0x000fe200078e0200 */
[----:B0-----:R-:W-:-:S04]  /*02b0*/  @P0 LEA R4, R9, R4, 0x18 ;  /* 0x0000000409040211 */ /* 0x001fc800078ec0ff */
[----:B------:R-:W-:-:S04]  /*02c0*/  @P0 LOP3.LUT R5, R2, 0xffff, RZ, 0xc0, !PT ;  /* 0x0000ffff02050812 */ /* 0x000fc800078ec0ff */
[----:B------:R-:W-:-:S05]  /*02d0*/  @P0 IADD3 R5, PT, PT, -R5, R0, RZ ;  /* 0x0000000005050210 */ /* 0x000fca0007ffe1ff */
[----:B------:R-:W-:-:S05]  /*02e0*/  @P0 IMAD R5, R5, 0x4, R4 ;  /* 0x0000000405050824 */ /* 0x000fca00078e0204 */
[----:B------:R-:W0:Y:S04]  /*02f0*/  @P0 LDS R0, [R5] ;  /* 0x0000000005000984 */ /* 0x000e280000000800 */
[----:B------:R-:W1:Y:S04]  /*0300*/  @P0 LDS R7, [R5+0x4] ;  /* 0x0000040005070984 */ /* 0x000e680000000800 */
[----:B------:R-:W3:Y:S01]  /*0310*/  @P0 LDS R9, [R5+0x8] ;  /* 0x0000080005090984 */ /* 0x000ee20000000800 */
[----:B0-----:R-:W-:Y:S01]  /*0320*/  @P0 FADD R2, RZ, R0 ;  /* 0x00000000ff020221 */ /* 0x001fe20000000000 */
[----:B------:R-:W-:-:S03]  /*0330*/  IMAD.MOV.U32 R0, RZ, RZ, RZ ;  /* 0x000000ffff007224 */ /* 0x000fc600078e00ff */
[----:B-1----:R-:W-:Y:S01]  /*0340*/  @P0 FADD R2, R2, R7 ;  /* 0x0000000702020221 */ /* 0x002fe20000000000 */
[----:B------:R-:W-:-:S03]  /*0350*/  HFMA2 R7, -RZ, RZ, 0.96630859375, -0.0022525787353515625 ;  /* 0x3bbb989dff077431 */ /* 0x000fc600000001ff */
[----:B---3--:R-:W-:Y:S01]  /*0360*/  @P0 FADD R0, R2, R9 ;  /* 0x0000000902000221 */ /* 0x008fe20000000000 */
[----:B------:R-:W-:-:S03]  /*0370*/  IMAD.MOV.U32 R9, RZ, RZ, 0x437c0000 ;  /* 0x437c0000ff097424 */ /* 0x000fc600078e00ff */
[----:B--2---:R-:W-:-:S04]  /*0380*/  FADD R0, R11, R0 ;  /* 0x000000000b007221 */ /* 0x004fc80000000000 */
[----:B------:R-:W-:-:S04]  /*0390*/  FFMA.SAT R2, R0, -R7, 0.5 ;  /* 0x3f00000000027423 */ /* 0x000fc80000002807 */
[----:B------:R-:W-:-:S04]  /*03a0*/  FFMA.RM R2, R2, R9, 12582913 ;  /* 0x4b40000102027423 */ /* 0x000fc80000004009 */
[C---:B------:R-:W-:Y:S01]  /*03b0*/  FADD R7, R2.reuse, -12583039 ;  /* 0xcb40007f02077421 */ /* 0x040fe20000000000 */
[----:B------:R-:W-:-:S03]  /*03c0*/  IMAD.SHL.U32 R2, R2, 0x800000, RZ ;  /* 0x0080000002027824 */ /* 0x000fc600078e00ff */
[----:B------:R-:W-:-:S04]  /*03d0*/  FFMA R7, R0, -1.4426950216293334961, -R7 ;  /* 0xbfb8aa3b00077823 */ /* 0x000fc80000000807 */
[----:B------:R-:W-:-:S06]  /*03e0*/  FFMA R7, R0, -1.925963033500011079e-08, R7 ;  /* 0xb2a5706000077823 */ /* 0x000fcc0000000007 */
[----:B------:R-:W0:Y:S02]  /*03f0*/  MUFU.EX2 R7, R7 ;  /* 0x0000000700077308 */ /* 0x000e240000000800 */
[----:B0-----:R-:W-:-:S05]  /*0400*/  FFMA R2, R2, R7, 1 ;  /* 0x3f80000002027423 */ /* 0x001fca0000000007 */
[----:B------:R-:W-:-:S04]  /*0410*/  IADD3 R0, PT, PT, R2, 0x1800000, RZ ;  /* 0x0180000002007810 */ /* 0x000fc80007ffe0ff */
[----:B------:R-:W-:-:S04]  /*0420*/  LOP3.LUT R0, R0, 0x7f800000, RZ, 0xc0, !PT ;  /* 0x7f80000000007812 */ /* 0x000fc800078ec0ff */
[----:B------:R-:W-:-:S13]  /*0430*/  ISETP.GT.U32.AND P0, PT, R0, 0x1ffffff, PT ;  /* 0x01ffffff0000780c */ /* 0x000fda0003f04070 */
[----:B------:R-:W-:Y:S05]  /*0440*/  @P0 BRA `(.L_x_1) ;  /* 0x00000000000c0947 */ /* 0x000fea0003800000 */
[----:B------:R-:W-:-:S07]  /*0450*/  MOV R4, 0x470 ;  /* 0x0000047000047802 */ /* 0x000fce0000000f00 */
[----:B------:R-:W-:Y:S05]  /*0460*/  CALL.REL.NOINC `($__internal_0_$__cuda_sm20_rcp_rn_f32_slowpath) ;  /* 0x0000000000287944 */ /* 0x000fea0003c00000 */
[----:B------:R-:W-:Y:S05]  /*0470*/  BRA `(.L_x_2) ;  /* 0x0000000000107947 */ /* 0x000fea0003800000 */
.L_x_1:
[----:B------:R-:W0:Y:S02]  /*0480*/  MUFU.RCP R7, R2 ;  /* 0x0000000200077308 */ /* 0x000e240000001000 */
[----:B0-----:R-:W-:-:S04]  /*0490*/  FFMA R0, R2, R7, -1 ;  /* 0xbf80000002007423 */ /* 0x001fc80000000007 */
[----:B------:R-:W-:-:S04]  /*04a0*/  FADD.FTZ R0, -R0, -RZ ;  /* 0x800000ff00007221 */ /* 0x000fc80000010100 */
[----:B------:R-:W-:-:S07]  /*04b0*/  FFMA R7, R7, R0, R7 ;  /* 0x0000000007077223 */ /* 0x000fce0000000007 */
.L_x_2:
[----:B------:R-:W-:Y:S05]  /*04c0*/  BSYNC.RECONVERGENT B0 ;  /* 0x0000000000007941 */ /* 0x000fea0003800200 */
.L_x_0:
[----:B------:R-:W0:Y:S02]  /*04d0*/  LDC.64 R4, c[0x0][0x398] ;  /* 0x0000e600ff047b82 */ /* 0x000e240000000a00 */
[----:B0-----:R-:W-:-:S05]  /*04e0*/  IMAD.WIDE R2, R3, 0x4, R4 ;  /* 0x0000000403027825 */ /* 0x001fca00078e0204 */
[----:B------:R-:W-:Y:S01]  /*04f0*/  STG.E desc[UR6][R2.64], R7 ;  /* 0x0000000702007986 */ /* 0x000fe2000c101906 */
[----:B------:R-:W-:Y:S05]  /*0500*/  EXIT ;  /* 0x000000000000794d */ /* 0x000fea0003800000 */
        .weak           $__internal_0_$__cuda_sm20_rcp_rn_f32_slowpath
        .type           $__internal_0_$__cuda_sm20_rcp_rn_f32_slowpath,@function
        .size           $__internal_0_$__cuda_sm20_rcp_rn_f32_slowpath,(.L_x_8 - $__internal_0_$__cuda_sm20_rcp_rn_f32_slowpath)
$__internal_0_$__cuda_sm20_rcp_rn_f32_slowpath:
[----:B------:R-:W-:Y:S01]  /*0510*/  IMAD.SHL.U32 R0, R2, 0x2, RZ ;  /* 0x0000000202007824 */ /* 0x000fe200078e00ff */
[----:B------:R-:W-:Y:S04]  /*0520*/  BSSY.RECONVERGENT B1, `(.L_x_3) ;  /* 0x0000031000017945 */ /* 0x000fe80003800200 */
[----:B------:R-:W-:Y:S02]  /*0530*/  SHF.R.U32.HI R9, RZ, 0x18, R0 ;  /* 0x00000018ff097819 */ /* 0x000fe40000011600 */
[----:B------:R-:W-:Y:S02]  /*0540*/  MOV R0, R2 ;  /* 0x0000000200007202 */ /* 0x000fe40000000f00 */
[----:B------:R-:W-:-:S13]  /*0550*/  ISETP.NE.U32.AND P0, PT, R9, RZ, PT ;  /* 0x000000ff0900720c */ /* 0x000fda0003f05070 */
[----:B------:R-:W-:Y:S05]  /*0560*/  @P0 BRA `(.L_x_4) ;  /* 0x0000000000280947 */ /* 0x000fea0003800000 */
[----:B------:R-:W-:-:S05]  /*0570*/  IMAD.SHL.U32 R2, R0, 0x2, RZ ;  /* 0x0000000200027824 */ /* 0x000fca00078e00ff */
[----:B------:R-:W-:-:S13]  /*0580*/  ISETP.NE.AND P0, PT, R2, RZ, PT ;  /* 0x000000ff0200720c */ /* 0x000fda0003f05270 */
[----:B------:R-:W-:Y:S01]  /*0590*/  @P0 FFMA R6, R0, 1.84467440737095516160e+19, RZ ;  /* 0x5f80000000060823 */ /* 0x000fe200000000ff */
[----:B------:R-:W-:Y:S08]  /*05a0*/  @!P0 MUFU.RCP R5, R0 ;  /* 0x0000000000058308 */ /* 0x000ff00000001000 */
[----:B------:R-:W0:Y:S02]  /*05b0*/  @P0 MUFU.RCP R7, R6 ;  /* 0x0000000600070308 */ /* 0x000e240000001000 */
[----:B0-----:R-:W-:-:S04]  /*05c0*/  @P0 FFMA R2, R6, R7, -1 ;  /* 0xbf80000006020423 */ /* 0x001fc80000000007 */
[----:B------:R-:W-:-:S04]  /*05d0*/  @P0 FADD.FTZ R2, -R2, -RZ ;  /* 0x800000ff02020221 */ /* 0x000fc80000010100 */
[----:B------:R-:W-:-:S04]  /*05e0*/  @P0 FFMA R2, R7, R2, R7 ;  /* 0x0000000207020223 */ /* 0x000fc80000000007 */
[----:B------:R-:W-:Y:S01]  /*05f0*/  @P0 FFMA R5, R2, 1.84467440737095516160e+19, RZ ;  /* 0x5f80000002050823 */ /* 0x000fe200000000ff */
[----:B------:R-:W-:Y:S06]  /*0600*/  BRA `(.L_x_5) ;  /* 0x0000000000887947 */ /* 0x000fec0003800000 */
.L_x_4:
[----:B------:R-:W-:-:S04]  /*0610*/  IADD3 R11, PT, PT, R9, -0xfd, RZ ;  /* 0xffffff03090b7810 */ /* 0x000fc80007ffe0ff */
[----:B------:R-:W-:-:S13]  /*0620*/  ISETP.GT.U32.AND P0, PT, R11, 0x1, PT ;  /* 0x000000010b00780c */ /* 0x000fda0003f04070 */
[----:B------:R-:W-:Y:S05]  /*0630*/  @P0 BRA `(.L_x_6) ;  /* 0x0000000000780947 */ /* 0x000fea0003800000 */
[----:B------:R-:W-:Y:S01]  /*0640*/  LOP3.LUT R2, R0, 0x7fffff, RZ, 0xc0, !PT ;  /* 0x007fffff00027812 */ /* 0x000fe200078ec0ff */
[----:B------:R-:W-:-:S03]  /*0650*/  IMAD.MOV.U32 R8, RZ, RZ, 0x3 ;  /* 0x00000003ff087424 */ /* 0x000fc600078e00ff */
[----:B------:R-:W-:Y:S02]  /*0660*/  LOP3.LUT R2, R2, 0x3f800000, RZ, 0xfc, !PT ;  /* 0x3f80000002027812 */ /* 0x000fe400078efcff */
[----:B------:R-:W-:Y:S02]  /*0670*/  SHF.L.U32 R8, R8, R11, RZ ;  /* 0x0000000b08087219 */ /* 0x000fe400000006ff */
[----:B------:R-:W0:Y:S02]  /*0680*/  MUFU.RCP R5, R2 ;  /* 0x0000000200057308 */ /* 0x000e240000001000 */
[----:B0-----:R-:W-:-:S04]  /*0690*/  FFMA R6, R2, R5, -1 ;  /* 0xbf80000002067423 */ /* 0x001fc80000000005 */
[----:B------:R-:W-:-:S04]  /*06a0*/  FADD.FTZ R6, -R6, -RZ ;  /* 0x800000ff06067221 */ /* 0x000fc80000010100 */
[CCC-:B------:R-:W-:Y:S01]  /*06b0*/  FFMA.RM R7, R5.reuse, R6.reuse, R5.reuse ;  /* 0x0000000605077223 */ /* 0x1c0fe20000004005 */
[----:B------:R-:W-:-:S04]  /*06c0*/  FFMA.RP R6, R5, R6, R5 ;  /* 0x0000000605067223 */ /* 0x000fc80000008005 */
[C---:B------:R-:W-:Y:S02]  /*06d0*/  LOP3.LUT R5, R7.reuse, 0x7fffff, RZ, 0xc0, !PT ;  /* 0x007fffff07057812 */ /* 0x040fe400078ec0ff */
[----:B------:R-:W-:Y:S02]  /*06e0*/  FSETP.NEU.FTZ.AND P0, PT, R7, R6, PT ;  /* 0x000000060700720b */ /* 0x000fe40003f1d000 */
[----:B------:R-:W-:Y:S02]  /*06f0*/  LOP3.LUT R5, R5, 0x800000, RZ, 0xfc, !PT ;  /* 0x0080000005057812 */ /* 0x000fe400078efcff */
[----:B------:R-:W-:Y:S02]  /*0700*/  SEL R6, RZ, 0xffffffff, !P0 ;  /* 0xffffffffff067807 */ /* 0x000fe40004000000 */
[----:B------:R-:W-:Y:S02]  /*0710*/  LOP3.LUT R8, R8, R5, RZ, 0xc0, !PT ;  /* 0x0000000508087212 */ /* 0x000fe400078ec0ff */
[----:B------:R-:W-:-:S02]  /*0720*/  IADD3 R6, PT, PT, -R6, RZ, RZ ;  /* 0x000000ff06067210 */ /* 0x000fc40007ffe1ff */
[-C--:B------:R-:W-:Y:S02]  /*0730*/  SHF.R.U32.HI R8, RZ, R11.reuse, R8 ;  /* 0x0000000bff087219 */ /* 0x080fe40000011608 */
[----:B------:R-:W-:Y:S02]  /*0740*/  LOP3.LUT P1, RZ, R6, R11, R5, 0xf8, !PT ;  /* 0x0000000b06ff7212 */ /* 0x000fe4000782f805 */
[C---:B------:R-:W-:Y:S02]  /*0750*/  LOP3.LUT P0, RZ, R8.reuse, 0x1, RZ, 0xc0, !PT ;  /* 0x0000000108ff7812 */ /* 0x040fe4000780c0ff */
[----:B------:R-:W-:-:S04]  /*0760*/  LOP3.LUT P2, RZ, R8, 0x2, RZ, 0xc0, !PT ;  /* 0x0000000208ff7812 */ /* 0x000fc8000784c0ff */
[----:B------:R-:W-:Y:S02]  /*0770*/  PLOP3.LUT P0, PT, P0, P1, P2, 0xe0, 0x0 ;  /* 0x000000000000781c */ /* 0x000fe40000703c20 */
[----:B------:R-:W-:Y:S02]  /*0780*/  LOP3.LUT P1, RZ, R0, 0x7fffff, RZ, 0xc0, !PT ;  /* 0x007fffff00ff7812 */ /* 0x000fe4000782c0ff */
[----:B------:R-:W-:-:S05]  /*0790*/  SEL R2, RZ, 0x1, !P0 ;  /* 0x00000001ff027807 */ /* 0x000fca0004000000 */
[----:B------:R-:W-:-:S05]  /*07a0*/  IMAD.MOV R2, RZ, RZ, -R2 ;  /* 0x000000ffff027224 */ /* 0x000fca00078e0a02 */
[----:B------:R-:W-:Y:S02]  /*07b0*/  ISETP.GE.AND P0, PT, R2, RZ, PT ;  /* 0x000000ff0200720c */ /* 0x000fe40003f06270 */
[----:B------:R-:W-:-:S04]  /*07c0*/  IADD3 R2, PT, PT, R9, -0xfc, RZ ;  /* 0xffffff0409027810 */ /* 0x000fc80007ffe0ff */
[----:B------:R-:W-:-:S07]  /*07d0*/  SHF.R.U32.HI R5, RZ, R2, R5 ;  /* 0x00000002ff057219 */ /* 0x000fce0000011605 */
[----:B------:R-:W-:-:S05]  /*07e0*/  @!P0 VIADD R5, R5, 0x1 ;  /* 0x0000000105058836 */ /* 0x000fca0000000000 */
[----:B------:R-:W-:-:S04]  /*07f0*/  @!P1 SHF.L.U32 R5, R5, 0x1, RZ ;  /* 0x0000000105059819 */ /* 0x000fc800000006ff */
[----:B------:R-:W-:Y:S01]  /*0800*/  LOP3.LUT R5, R5, 0x80000000, R0, 0xf8, !PT ;  /* 0x8000000005057812 */ /* 0x000fe200078ef800 */
[----:B------:R-:W-:Y:S06]  /*0810*/  BRA `(.L_x_5) ;  /* 0x0000000000047947 */ /* 0x000fec0003800000 */
.L_x_6:
[----:B------:R0:W1:Y:S02]  /*0820*/  MUFU.RCP R5, R0 ;  /* 0x0000000000057308 */ /* 0x0000640000001000 */
.L_x_5:
[----:B------:R-:W-:Y:S05]  /*0830*/  BSYNC.RECONVERGENT B1 ;  /* 0x0000000000017941 */ /* 0x000fea0003800200 */
.L_x_3:
[----:B-1----:R-:W-:Y:S02]  /*0840*/  IMAD.MOV.U32 R7, RZ, RZ, R5 ;  /* 0x000000ffff077224 */ /* 0x002fe400078e0005 */
[----:B------:R-:W-:-:S04]  /*0850*/  HFMA2 R5, -RZ, RZ, 0, 0 ;  /* 0x00000000ff057431 */ /* 0x000fc800000001ff */
[----:B0-----:R-:W-:Y:S05]  /*0860*/  RET.REL.NODEC R4 `(_Z14one_layer_calcPfS_S_S_i) ;  /* 0xfffffff404e47950 */ /* 0x001fea0003c3ffff */
.L_x_7:
[----:B------:R-:W-:-:S00]  /*0870*/  BRA `(.L_x_7) ;  /* 0xfffffffc00fc7947 */ /* 0x000fc0000383ffff */
[----:B------:R-:W-:-:S00]  /*0880*/  NOP ;  /* 0x0000000000007918 */ /* 0x000fc00000000000 */
[----:B------:R-:W-:-:S00]  /*0890*/  NOP ;  /* 0x0000000000007918 */ /* 0x000fc00000000000 */
[----:B------:R-:W-:-:S00]  /*08a0*/  NOP ;  /* 0x0000000000007918 */ /* 0x000fc00000000000 */
[----:B------:R-:W-:-:S00]  /*08b0*/  NOP ;  /* 0x0000000000007918 */ /* 0x000fc00000000000 */
[----:B------:R-:W-:-:S00]  /*08c0*/  NOP ;  /* 0x0000000000007918 */ /* 0x000fc00000000000 */
[----:B------:R-:W-:-:S00]  /*08d0*/  NOP ;  /* 0x0000000000007918 */ /* 0x000fc00000000000 */
[----:B------:R-:W-:-:S00]  /*08e0*/  NOP ;  /* 0x0000000000007918 */ /* 0x000fc00000000000 */
[----:B------:R-:W-:-:S00]  /*08f0*/  NOP ;  /* 0x0000000000007918 */ /* 0x000fc00000000000 */
.L_x_8:


//--------------------- .nv.shared._Z14one_layer_calcPfS_S_S_i --------------------------
	.section	.nv.shared._Z14one_layer_calcPfS_S_S_i,"aw",@nobits
	.sectionflags	@""
	.align	4
.nv.shared._Z14one_layer_calcPfS_S_S_i:
	.zero		1780


//--------------------- .nv.shared.reserved.0     --------------------------
	.section	.nv.shared.reserved.0,"aw",@nobits
	.weak		__nv_reservedSMEM_offset_0_alias
	.size		__nv_reservedSMEM_offset_0_alias, 0, 64
	.other		__nv_reservedSMEM_offset_0_alias,@"STO_CUDA_RESERVED_SHARED STV_DEFAULT"
__nv_reservedSMEM_offset_0_alias:
	.zero		0
	.zero		64


//--------------------- .nv.constant0._Z14one_layer_calcPfS_S_S_i --------------------------
	.section	.nv.constant0._Z14one_layer_calcPfS_S_S_i,"a",@progbits
	.sectionflags	@""
	.align	4
.nv.constant0._Z14one_layer_calcPfS_S_S_i:
	.zero		932


//--------------------- SYMBOLS --------------------------

	.type		.nv.reservedSmem.offset0,@object
	.size		.nv.reservedSmem.offset0,0x4
	.type		.nv.reservedSmem.cap,@object
	.size		.nv.reservedSmem.cap,0x4
